//
// Generated by NVIDIA NVVM Compiler
//
// Compiler Build ID: CL-36424714
// Cuda compilation tools, release 13.0, V13.0.88
// Based on NVVM 20.0.0
//

.version 9.0
.target sm_100
.address_size 64

	// .globl	_Z20CuMatLTMatrixDKernelPdS_S_l

.visible .entry _Z20CuMatLTMatrixDKernelPdS_S_l(
	.param .u64 .ptr .align 1 _Z20CuMatLTMatrixDKernelPdS_S_l_param_0,
	.param .u64 .ptr .align 1 _Z20CuMatLTMatrixDKernelPdS_S_l_param_1,
	.param .u64 .ptr .align 1 _Z20CuMatLTMatrixDKernelPdS_S_l_param_2,
	.param .u64 _Z20CuMatLTMatrixDKernelPdS_S_l_param_3
)
{
	.reg .pred 	%p<3>;
	.reg .b32 	%r<5>;
	.reg .b64 	%rd<13>;
	.reg .b64 	%fd<4>;

	ld.param.u64 	%rd2, [_Z20CuMatLTMatrixDKernelPdS_S_l_param_0];
	ld.param.u64 	%rd3, [_Z20CuMatLTMatrixDKernelPdS_S_l_param_1];
	ld.param.u64 	%rd4, [_Z20CuMatLTMatrixDKernelPdS_S_l_param_2];
	ld.param.u64 	%rd5, [_Z20CuMatLTMatrixDKernelPdS_S_l_param_3];
	mov.u32 	%r1, %ntid.x;
	mov.u32 	%r2, %ctaid.x;
	mov.u32 	%r3, %tid.x;
	mad.lo.s32 	%r4, %r1, %r2, %r3;
	cvt.u64.u32 	%rd1, %r4;
	setp.le.s64 	%p1, %rd5, %rd1;
	@%p1 bra 	$L__BB0_2;
	cvta.to.global.u64 	%rd6, %rd2;
	cvta.to.global.u64 	%rd7, %rd3;
	cvta.to.global.u64 	%rd8, %rd4;
	shl.b64 	%rd9, %rd1, 3;
	add.s64 	%rd10, %rd6, %rd9;
	ld.global.f64 	%fd1, [%rd10];
	add.s64 	%rd11, %rd7, %rd9;
	ld.global.f64 	%fd2, [%rd11];
	setp.lt.f64 	%p2, %fd1, %fd2;
	selp.f64 	%fd3, 0d3FF0000000000000, 0d0000000000000000, %p2;
	add.s64 	%rd12, %rd8, %rd9;
	st.global.f64 	[%rd12], %fd3;
$L__BB0_2:
	ret;

}
	// .globl	_Z20CuMatLTMatrixIKernelPlS_S_l
.visible .entry _Z20CuMatLTMatrixIKernelPlS_S_l(
	.param .u64 .ptr .align 1 _Z20CuMatLTMatrixIKernelPlS_S_l_param_0,
	.param .u64 .ptr .align 1 _Z20CuMatLTMatrixIKernelPlS_S_l_param_1,
	.param .u64 .ptr .align 1 _Z20CuMatLTMatrixIKernelPlS_S_l_param_2,
	.param .u64 _Z20CuMatLTMatrixIKernelPlS_S_l_param_3
)
{
	.reg .pred 	%p<3>;
	.reg .b32 	%r<5>;
	.reg .b64 	%rd<16>;

	ld.param.u64 	%rd2, [_Z20CuMatLTMatrixIKernelPlS_S_l_param_0];
	ld.param.u64 	%rd3, [_Z20CuMatLTMatrixIKernelPlS_S_l_param_1];
	ld.param.u64 	%rd4, [_Z20CuMatLTMatrixIKernelPlS_S_l_param_2];
	ld.param.u64 	%rd5, [_Z20CuMatLTMatrixIKernelPlS_S_l_param_3];
	mov.u32 	%r1, %ntid.x;
	mov.u32 	%r2, %ctaid.x;
	mov.u32 	%r3, %tid.x;
	mad.lo.s32 	%r4, %r1, %r2, %r3;
	cvt.u64.u32 	%rd1, %r4;
	setp.le.s64 	%p1, %rd5, %rd1;
	@%p1 bra 	$L__BB1_2;
	cvta.to.global.u64 	%rd6, %rd2;
	cvta.to.global.u64 	%rd7, %rd3;
	cvta.to.global.u64 	%rd8, %rd4;
	shl.b64 	%rd9, %rd1, 3;
	add.s64 	%rd10, %rd6, %rd9;
	ld.global.u64 	%rd11, [%rd10];
	add.s64 	%rd12, %rd7, %rd9;
	ld.global.u64 	%rd13, [%rd12];
	setp.lt.s64 	%p2, %rd11, %rd13;
	selp.u64 	%rd14, 1, 0, %p2;
	add.s64 	%rd15, %rd8, %rd9;
	st.global.u64 	[%rd15], %rd14;
$L__BB1_2:
	ret;

}
	// .globl	_Z20CuMatGTMatrixDKernelPdS_S_l
.visible .entry _Z20CuMatGTMatrixDKernelPdS_S_l(
	.param .u64 .ptr .align 1 _Z20CuMatGTMatrixDKernelPdS_S_l_param_0,
	.param .u64 .ptr .align 1 _Z20CuMatGTMatrixDKernelPdS_S_l_param_1,
	.param .u64 .ptr .align 1 _Z20CuMatGTMatrixDKernelPdS_S_l_param_2,
	.param .u64 _Z20CuMatGTMatrixDKernelPdS_S_l_param_3
)
{
	.reg .pred 	%p<3>;
	.reg .b32 	%r<5>;
	.reg .b64 	%rd<13>;
	.reg .b64 	%fd<4>;

	ld.param.u64 	%rd2, [_Z20CuMatGTMatrixDKernelPdS_S_l_param_0];
	ld.param.u64 	%rd3, [_Z20CuMatGTMatrixDKernelPdS_S_l_param_1];
	ld.param.u64 	%rd4, [_Z20CuMatGTMatrixDKernelPdS_S_l_param_2];
	ld.param.u64 	%rd5, [_Z20CuMatGTMatrixDKernelPdS_S_l_param_3];
	mov.u32 	%r1, %ntid.x;
	mov.u32 	%r2, %ctaid.x;
	mov.u32 	%r3, %tid.x;
	mad.lo.s32 	%r4, %r1, %r2, %r3;
	cvt.u64.u32 	%rd1, %r4;
	setp.le.s64 	%p1, %rd5, %rd1;
	@%p1 bra 	$L__BB2_2;
	cvta.to.global.u64 	%rd6, %rd2;
	cvta.to.global.u64 	%rd7, %rd3;
	cvta.to.global.u64 	%rd8, %rd4;
	shl.b64 	%rd9, %rd1, 3;
	add.s64 	%rd10, %rd6, %rd9;
	ld.global.f64 	%fd1, [%rd10];
	add.s64 	%rd11, %rd7, %rd9;
	ld.global.f64 	%fd2, [%rd11];
	setp.gt.f64 	%p2, %fd1, %fd2;
	selp.f64 	%fd3, 0d3FF0000000000000, 0d0000000000000000, %p2;
	add.s64 	%rd12, %rd8, %rd9;
	st.global.f64 	[%rd12], %fd3;
$L__BB2_2:
	ret;

}
	// .globl	_Z20CuMatGTMatrixIKernelPlS_S_l
.visible .entry _Z20CuMatGTMatrixIKernelPlS_S_l(
	.param .u64 .ptr .align 1 _Z20CuMatGTMatrixIKernelPlS_S_l_param_0,
	.param .u64 .ptr .align 1 _Z20CuMatGTMatrixIKernelPlS_S_l_param_1,
	.param .u64 .ptr .align 1 _Z20CuMatGTMatrixIKernelPlS_S_l_param_2,
	.param .u64 _Z20CuMatGTMatrixIKernelPlS_S_l_param_3
)
{
	.reg .pred 	%p<3>;
	.reg .b32 	%r<5>;
	.reg .b64 	%rd<16>;

	ld.param.u64 	%rd2, [_Z20CuMatGTMatrixIKernelPlS_S_l_param_0];
	ld.param.u64 	%rd3, [_Z20CuMatGTMatrixIKernelPlS_S_l_param_1];
	ld.param.u64 	%rd4, [_Z20CuMatGTMatrixIKernelPlS_S_l_param_2];
	ld.param.u64 	%rd5, [_Z20CuMatGTMatrixIKernelPlS_S_l_param_3];
	mov.u32 	%r1, %ntid.x;
	mov.u32 	%r2, %ctaid.x;
	mov.u32 	%r3, %tid.x;
	mad.lo.s32 	%r4, %r1, %r2, %r3;
	cvt.u64.u32 	%rd1, %r4;
	setp.le.s64 	%p1, %rd5, %rd1;
	@%p1 bra 	$L__BB3_2;
	cvta.to.global.u64 	%rd6, %rd2;
	cvta.to.global.u64 	%rd7, %rd3;
	cvta.to.global.u64 	%rd8, %rd4;
	shl.b64 	%rd9, %rd1, 3;
	add.s64 	%rd10, %rd6, %rd9;
	ld.global.u64 	%rd11, [%rd10];
	add.s64 	%rd12, %rd7, %rd9;
	ld.global.u64 	%rd13, [%rd12];
	setp.gt.s64 	%p2, %rd11, %rd13;
	selp.u64 	%rd14, 1, 0, %p2;
	add.s64 	%rd15, %rd8, %rd9;
	st.global.u64 	[%rd15], %rd14;
$L__BB3_2:
	ret;

}


// ===== COMPILED SASS (sm_100) =====

	.target	sm_100

	.elftype	@"ET_EXEC"


//--------------------- .note.nv.tkinfo           --------------------------
	.section	.note.nv.tkinfo,"",@"SHT_NOTE"
	.sectionflags	@"SHF_NOTE_NV_TKINFO"
	.tkinfo
        /*0018*/ 	.word	0x00000002
        /*0030*/ 	.string	""
        /*0030*/ 	.string	"ptxas"
        /*0030*/ 	.string	"Cuda compilation tools, release 13.0, V13.0.88"
        /*0030*/ 	.string	"Build cuda_13.0.r13.0/compiler.36424714_0"
        /*0030*/ 	.string	"-arch sm_100 -m 64 "



//--------------------- .note.nv.cuinfo           --------------------------
	.section	.note.nv.cuinfo,"",@"SHT_NOTE"
	.sectionflags	@"SHF_NOTE_NV_CUINFO"
        /*0018*/ 	.short	0x0002
        /*001a*/ 	.short	0x0064
        /*001c*/ 	.short	0x0082
	.zero		2


//--------------------- .nv.info                  --------------------------
	.section	.nv.info,"",@"SHT_CUDA_INFO"
	.align	4


	//----- nvinfo : EIATTR_REGCOUNT
	.align		4
        /*0000*/ 	.byte	0x04, 0x2f
        /*0002*/ 	.short	(.L_1 - .L_0)
	.align		4
.L_0:
        /*0004*/ 	.word	index@(_Z20CuMatLTMatrixDKernelPdS_S_l)
        /*0008*/ 	.word	0x0000000c


	//----- nvinfo : EIATTR_FRAME_SIZE
	.align		4
.L_1:
        /*000c*/ 	.byte	0x04, 0x11
        /*000e*/ 	.short	(.L_3 - .L_2)
	.align		4
.L_2:
        /*0010*/ 	.word	index@(_Z20CuMatLTMatrixDKernelPdS_S_l)
        /*0014*/ 	.word	0x00000000


	//----- nvinfo : EIATTR_REGCOUNT
	.align		4
.L_3:
        /*0018*/ 	.byte	0x04, 0x2f
        /*001a*/ 	.short	(.L_5 - .L_4)
	.align		4
.L_4:
        /*001c*/ 	.word	index@(_Z20CuMatLTMatrixIKernelPlS_S_l)
        /*0020*/ 	.word	0x0000000c


	//----- nvinfo : EIATTR_FRAME_SIZE
	.align		4
.L_5:
        /*0024*/ 	.byte	0x04, 0x11
        /*0026*/ 	.short	(.L_7 - .L_6)
	.align		4
.L_6:
        /*0028*/ 	.word	index@(_Z20CuMatLTMatrixIKernelPlS_S_l)
        /*002c*/ 	.word	0x00000000


	//----- nvinfo : EIATTR_REGCOUNT
	.align		4
.L_7:
        /*0030*/ 	.byte	0x04, 0x2f
        /*0032*/ 	.short	(.L_9 - .L_8)
	.align		4
.L_8:
        /*0034*/ 	.word	index@(_Z20CuMatGTMatrixDKernelPdS_S_l)
        /*0038*/ 	.word	0x0000000c


	//----- nvinfo : EIATTR_FRAME_SIZE
	.align		4
.L_9:
        /*003c*/ 	.byte	0x04, 0x11
        /*003e*/ 	.short	(.L_11 - .L_10)
	.align		4
.L_10:
        /*0040*/ 	.word	index@(_Z20CuMatGTMatrixDKernelPdS_S_l)
        /*0044*/ 	.word	0x00000000


	//----- nvinfo : EIATTR_REGCOUNT
	.align		4
.L_11:
        /*0048*/ 	.byte	0x04, 0x2f
        /*004a*/ 	.short	(.L_13 - .L_12)
	.align		4
.L_12:
        /*004c*/ 	.word	index@(_Z20CuMatGTMatrixIKernelPlS_S_l)
        /*0050*/ 	.word	0x0000000c


	//----- nvinfo : EIATTR_FRAME_SIZE
	.align		4
.L_13:
        /*0054*/ 	.byte	0x04, 0x11
        /*0056*/ 	.short	(.L_15 - .L_14)
	.align		4
.L_14:
        /*0058*/ 	.word	index@(_Z20CuMatGTMatrixIKernelPlS_S_l)
        /*005c*/ 	.word	0x00000000


	//----- nvinfo : EIATTR_MIN_STACK_SIZE
	.align		4
.L_15:
        /*0060*/ 	.byte	0x04, 0x12
        /*0062*/ 	.short	(.L_17 - .L_16)
	.align		4
.L_16:
        /*0064*/ 	.word	index@(_Z20CuMatGTMatrixIKernelPlS_S_l)
        /*0068*/ 	.word	0x00000000


	//----- nvinfo : EIATTR_MIN_STACK_SIZE
	.align		4
.L_17:
        /*006c*/ 	.byte	0x04, 0x12
        /*006e*/ 	.short	(.L_19 - .L_18)
	.align		4
.L_18:
        /*0070*/ 	.word	index@(_Z20CuMatGTMatrixDKernelPdS_S_l)
        /*0074*/ 	.word	0x00000000


	//----- nvinfo : EIATTR_MIN_STACK_SIZE
	.align		4
.L_19:
        /*0078*/ 	.byte	0x04, 0x12
        /*007a*/ 	.short	(.L_21 - .L_20)
	.align		4
.L_20:
        /*007c*/ 	.word	index@(_Z20CuMatLTMatrixIKernelPlS_S_l)
        /*0080*/ 	.word	0x00000000


	//----- nvinfo : EIATTR_MIN_STACK_SIZE
	.align		4
.L_21:
        /*0084*/ 	.byte	0x04, 0x12
        /*0086*/ 	.short	(.L_23 - .L_22)
	.align		4
.L_22:
        /*0088*/ 	.word	index@(_Z20CuMatLTMatrixDKernelPdS_S_l)
        /*008c*/ 	.word	0x00000000
.L_23:


//--------------------- .nv.compat                --------------------------
	.section	.nv.compat,"",@"SHT_CUDA_COMPAT_INFO"
	.align	4
        /*0000*/ 	.byte	0x02, 0x09, 0x00, 0x00, 0x02, 0x02, 0x01, 0x00, 0x02, 0x05, 0x05, 0x00, 0x03, 0x07, 0x01, 0x01
        /*0010*/ 	.byte	0x02, 0x03, 0x00, 0x00, 0x02, 0x06, 0x01, 0x00, 0x04, 0x0b, 0x08, 0x00, 0x01, 0x00, 0x00, 0x00
        /*0020*/ 	.byte	0x00, 0x00, 0x00, 0x00


//--------------------- .nv.info._Z20CuMatGTMatrixIKernelPlS_S_l --------------------------
	.section	.nv.info._Z20CuMatGTMatrixIKernelPlS_S_l,"",@"SHT_CUDA_INFO"
	.sectionflags	@""
	.align	4


	//----- nvinfo : EIATTR_CUDA_API_VERSION
	.align		4
        /*0000*/ 	.byte	0x04, 0x37
        /*0002*/ 	.short	(.L_25 - .L_24)
.L_24:
        /*0004*/ 	.word	0x00000082


	//----- nvinfo : EIATTR_KPARAM_INFO
	.align		4
.L_25:
        /*0008*/ 	.byte	0x04, 0x17
        /*000a*/ 	.short	(.L_27 - .L_26)
.L_26:
        /*000c*/ 	.word	0x00000000
        /*0010*/ 	.short	0x0003
        /*0012*/ 	.short	0x0018
        /*0014*/ 	.byte	0x00, 0xf0, 0x21, 0x00


	//----- nvinfo : EIATTR_KPARAM_INFO
	.align		4
.L_27:
        /*0018*/ 	.byte	0x04, 0x17
        /*001a*/ 	.short	(.L_29 - .L_28)
.L_28:
        /*001c*/ 	.word	0x00000000
        /*0020*/ 	.short	0x0002
        /*0022*/ 	.short	0x0010
        /*0024*/ 	.byte	0x00, 0xf5, 0x21, 0x00


	//----- nvinfo : EIATTR_KPARAM_INFO
	.align		4
.L_29:
        /*0028*/ 	.byte	0x04, 0x17
        /*002a*/ 	.short	(.L_31 - .L_30)
.L_30:
        /*002c*/ 	.word	0x00000000
        /*0030*/ 	.short	0x0001
        /*0032*/ 	.short	0x0008
        /*0034*/ 	.byte	0x00, 0xf5, 0x21, 0x00


	//----- nvinfo : EIATTR_KPARAM_INFO
	.align		4
.L_31:
        /*0038*/ 	.byte	0x04, 0x17
        /*003a*/ 	.short	(.L_33 - .L_32)
.L_32:
        /*003c*/ 	.word	0x00000000
        /*0040*/ 	.short	0x0000
        /*0042*/ 	.short	0x0000
        /*0044*/ 	.byte	0x00, 0xf5, 0x21, 0x00


	//----- nvinfo : EIATTR_SPARSE_MMA_MASK
	.align		4
.L_33:
        /*0048*/ 	.byte	0x03, 0x50
        /*004a*/ 	.short	0x0000


	//----- nvinfo : EIATTR_MAXREG_COUNT
	.align		4
        /*004c*/ 	.byte	0x03, 0x1b
        /*004e*/ 	.short	0x00ff


	//----- nvinfo : EIATTR_MERCURY_ISA_VERSION
	.align		4
        /*0050*/ 	.byte	0x03, 0x5f
        /*0052*/ 	.short	0x0101


	//----- nvinfo : EIATTR_VRC_CTA_INIT_COUNT
	.align		4
        /*0054*/ 	.byte	0x02, 0x4a
	.zero		1
	.zero		1


	//----- nvinfo : EIATTR_EXIT_INSTR_OFFSETS
	.align		4
        /*0058*/ 	.byte	0x04, 0x1c
        /*005a*/ 	.short	(.L_35 - .L_34)


	//   ....[0]....
.L_34:
        /*005c*/ 	.word	0x00000080


	//   ....[1]....
        /*0060*/ 	.word	0x000001b0


	//----- nvinfo : EIATTR_CBANK_PARAM_SIZE
	.align		4
.L_35:
        /*0064*/ 	.byte	0x03, 0x19
        /*0066*/ 	.short	0x0020


	//----- nvinfo : EIATTR_PARAM_CBANK
	.align		4
        /*0068*/ 	.byte	0x04, 0x0a
        /*006a*/ 	.short	(.L_37 - .L_36)
	.align		4
.L_36:
        /*006c*/ 	.word	index@(.nv.constant0._Z20CuMatGTMatrixIKernelPlS_S_l)
        /*0070*/ 	.short	0x0380
        /*0072*/ 	.short	0x0020


	//----- nvinfo : EIATTR_SW_WAR
	.align		4
.L_37:
        /*0074*/ 	.byte	0x04, 0x36
        /*0076*/ 	.short	(.L_39 - .L_38)
.L_38:
        /*0078*/ 	.word	0x00000008
.L_39:


//--------------------- .nv.info._Z20CuMatGTMatrixDKernelPdS_S_l --------------------------
	.section	.nv.info._Z20CuMatGTMatrixDKernelPdS_S_l,"",@"SHT_CUDA_INFO"
	.sectionflags	@""
	.align	4


	//----- nvinfo : EIATTR_CUDA_API_VERSION
	.align		4
        /*0000*/ 	.byte	0x04, 0x37
        /*0002*/ 	.short	(.L_41 - .L_40)
.L_40:
        /*0004*/ 	.word	0x00000082


	//----- nvinfo : EIATTR_KPARAM_INFO
	.align		4
.L_41:
        /*0008*/ 	.byte	0x04, 0x17
        /*000a*/ 	.short	(.L_43 - .L_42)
.L_42:
        /*000c*/ 	.word	0x00000000
        /*0010*/ 	.short	0x0003
        /*0012*/ 	.short	0x0018
        /*0014*/ 	.byte	0x00, 0xf0, 0x21, 0x00


	//----- nvinfo : EIATTR_KPARAM_INFO
	.align		4
.L_43:
        /*0018*/ 	.byte	0x04, 0x17
        /*001a*/ 	.short	(.L_45 - .L_44)
.L_44:
        /*001c*/ 	.word	0x00000000
        /*0020*/ 	.short	0x0002
        /*0022*/ 	.short	0x0010
        /*0024*/ 	.byte	0x00, 0xf5, 0x21, 0x00


	//----- nvinfo : EIATTR_KPARAM_INFO
	.align		4
.L_45:
        /*0028*/ 	.byte	0x04, 0x17
        /*002a*/ 	.short	(.L_47 - .L_46)
.L_46:
        /*002c*/ 	.word	0x00000000
        /*0030*/ 	.short	0x0001
        /*0032*/ 	.short	0x0008
        /*0034*/ 	.byte	0x00, 0xf5, 0x21, 0x00


	//----- nvinfo : EIATTR_KPARAM_INFO
	.align		4
.L_47:
        /*0038*/ 	.byte	0x04, 0x17
        /*003a*/ 	.short	(.L_49 - .L_48)
.L_48:
        /*003c*/ 	.word	0x00000000
        /*0040*/ 	.short	0x0000
        /*0042*/ 	.short	0x0000
        /*0044*/ 	.byte	0x00, 0xf5, 0x21, 0x00


	//----- nvinfo : EIATTR_SPARSE_MMA_MASK
	.align		4
.L_49:
        /*0048*/ 	.byte	0x03, 0x50
        /*004a*/ 	.short	0x0000


	//----- nvinfo : EIATTR_MAXREG_COUNT
	.align		4
        /*004c*/ 	.byte	0x03, 0x1b
        /*004e*/ 	.short	0x00ff


	//----- nvinfo : EIATTR_MERCURY_ISA_VERSION
	.align		4
        /*0050*/ 	.byte	0x03, 0x5f
        /*0052*/ 	.short	0x0101


	//----- nvinfo : EIATTR_VRC_CTA_INIT_COUNT
	.align		4
        /*0054*/ 	.byte	0x02, 0x4a
	.zero		1
	.zero		1


	//----- nvinfo : EIATTR_EXIT_INSTR_OFFSETS
	.align		4
        /*0058*/ 	.byte	0x04, 0x1c
        /*005a*/ 	.short	(.L_51 - .L_50)


	//   ....[0]....
.L_50:
        /*005c*/ 	.word	0x00000080


	//   ....[1]....
        /*0060*/ 	.word	0x000001a0


	//----- nvinfo : EIATTR_CBANK_PARAM_SIZE
	.align		4
.L_51:
        /*0064*/ 	.byte	0x03, 0x19
        /*0066*/ 	.short	0x0020


	//----- nvinfo : EIATTR_PARAM_CBANK
	.align		4
        /*0068*/ 	.byte	0x04, 0x0a
        /*006a*/ 	.short	(.L_53 - .L_52)
	.align		4
.L_52:
        /*006c*/ 	.word	index@(.nv.constant0._Z20CuMatGTMatrixDKernelPdS_S_l)
        /*0070*/ 	.short	0x0380
        /*0072*/ 	.short	0x0020


	//----- nvinfo : EIATTR_SW_WAR
	.align		4
.L_53:
        /*0074*/ 	.byte	0x04, 0x36
        /*0076*/ 	.short	(.L_55 - .L_54)
.L_54:
        /*0078*/ 	.word	0x00000008
.L_55:


//--------------------- .nv.info._Z20CuMatLTMatrixIKernelPlS_S_l --------------------------
	.section	.nv.info._Z20CuMatLTMatrixIKernelPlS_S_l,"",@"SHT_CUDA_INFO"
	.sectionflags	@""
	.align	4


	//----- nvinfo : EIATTR_CUDA_API_VERSION
	.align		4
        /*0000*/ 	.byte	0x04, 0x37
        /*0002*/ 	.short	(.L_57 - .L_56)
.L_56:
        /*0004*/ 	.word	0x00000082


	//----- nvinfo : EIATTR_KPARAM_INFO
	.align		4
.L_57:
        /*0008*/ 	.byte	0x04, 0x17
        /*000a*/ 	.short	(.L_59 - .L_58)
.L_58:
        /*000c*/ 	.word	0x00000000
        /*0010*/ 	.short	0x0003
        /*0012*/ 	.short	0x0018
        /*0014*/ 	.byte	0x00, 0xf0, 0x21, 0x00


	//----- nvinfo : EIATTR_KPARAM_INFO
	.align		4
.L_59:
        /*0018*/ 	.byte	0x04, 0x17
        /*001a*/ 	.short	(.L_61 - .L_60)
.L_60:
        /*001c*/ 	.word	0x00000000
        /*0020*/ 	.short	0x0002
        /*0022*/ 	.short	0x0010
        /*0024*/ 	.byte	0x00, 0xf5, 0x21, 0x00


	//----- nvinfo : EIATTR_KPARAM_INFO
	.align		4
.L_61:
        /*0028*/ 	.byte	0x04, 0x17
        /*002a*/ 	.short	(.L_63 - .L_62)
.L_62:
        /*002c*/ 	.word	0x00000000
        /*0030*/ 	.short	0x0001
        /*0032*/ 	.short	0x0008
        /*0034*/ 	.byte	0x00, 0xf5, 0x21, 0x00


	//----- nvinfo : EIATTR_KPARAM_INFO
	.align		4
.L_63:
        /*0038*/ 	.byte	0x04, 0x17
        /*003a*/ 	.short	(.L_65 - .L_64)
.L_64:
        /*003c*/ 	.word	0x00000000
        /*0040*/ 	.short	0x0000
        /*0042*/ 	.short	0x0000
        /*0044*/ 	.byte	0x00, 0xf5, 0x21, 0x00


	//----- nvinfo : EIATTR_SPARSE_MMA_MASK
	.align		4
.L_65:
        /*0048*/ 	.byte	0x03, 0x50
        /*004a*/ 	.short	0x0000


	//----- nvinfo : EIATTR_MAXREG_COUNT
	.align		4
        /*004c*/ 	.byte	0x03, 0x1b
        /*004e*/ 	.short	0x00ff


	//----- nvinfo : EIATTR_MERCURY_ISA_VERSION
	.align		4
        /*0050*/ 	.byte	0x03, 0x5f
        /*0052*/ 	.short	0x0101


	//----- nvinfo : EIATTR_VRC_CTA_INIT_COUNT
	.align		4
        /*0054*/ 	.byte	0x02, 0x4a
	.zero		1
	.zero		1


	//----- nvinfo : EIATTR_EXIT_INSTR_OFFSETS
	.align		4
        /*0058*/ 	.byte	0x04, 0x1c
        /*005a*/ 	.short	(.L_67 - .L_66)


	//   ....[0]....
.L_66:
        /*005c*/ 	.word	0x00000080


	//   ....[1]....
        /*0060*/ 	.word	0x000001b0


	//----- nvinfo : EIATTR_CBANK_PARAM_SIZE
	.align		4
.L_67:
        /*0064*/ 	.byte	0x03, 0x19
        /*0066*/ 	.short	0x0020


	//----- nvinfo : EIATTR_PARAM_CBANK
	.align		4
        /*0068*/ 	.byte	0x04, 0x0a
        /*006a*/ 	.short	(.L_69 - .L_68)
	.align		4
.L_68:
        /*006c*/ 	.word	index@(.nv.constant0._Z20CuMatLTMatrixIKernelPlS_S_l)
        /*0070*/ 	.short	0x0380
        /*0072*/ 	.short	0x0020


	//----- nvinfo : EIATTR_SW_WAR
	.align		4
.L_69:
        /*0074*/ 	.byte	0x04, 0x36
        /*0076*/ 	.short	(.L_71 - .L_70)
.L_70:
        /*0078*/ 	.word	0x00000008
.L_71:


//--------------------- .nv.info._Z20CuMatLTMatrixDKernelPdS_S_l --------------------------
	.section	.nv.info._Z20CuMatLTMatrixDKernelPdS_S_l,"",@"SHT_CUDA_INFO"
	.sectionflags	@""
	.align	4


	//----- nvinfo : EIATTR_CUDA_API_VERSION
	.align		4
        /*0000*/ 	.byte	0x04, 0x37
        /*0002*/ 	.short	(.L_73 - .L_72)
.L_72:
        /*0004*/ 	.word	0x00000082


	//----- nvinfo : EIATTR_KPARAM_INFO
	.align		4
.L_73:
        /*0008*/ 	.byte	0x04, 0x17
        /*000a*/ 	.short	(.L_75 - .L_74)
.L_74:
        /*000c*/ 	.word	0x00000000
        /*0010*/ 	.short	0x0003
        /*0012*/ 	.short	0x0018
        /*0014*/ 	.byte	0x00, 0xf0, 0x21, 0x00


	//----- nvinfo : EIATTR_KPARAM_INFO
	.align		4
.L_75:
        /*0018*/ 	.byte	0x04, 0x17
        /*001a*/ 	.short	(.L_77 - .L_76)
.L_76:
        /*001c*/ 	.word	0x00000000
        /*0020*/ 	.short	0x0002
        /*0022*/ 	.short	0x0010
        /*0024*/ 	.byte	0x00, 0xf5, 0x21, 0x00


	//----- nvinfo : EIATTR_KPARAM_INFO
	.align		4
.L_77:
        /*0028*/ 	.byte	0x04, 0x17
        /*002a*/ 	.short	(.L_79 - .L_78)
.L_78:
        /*002c*/ 	.word	0x00000000
        /*0030*/ 	.short	0x0001
        /*0032*/ 	.short	0x0008
        /*0034*/ 	.byte	0x00, 0xf5, 0x21, 0x00


	//----- nvinfo : EIATTR_KPARAM_INFO
	.align		4
.L_79:
        /*0038*/ 	.byte	0x04, 0x17
        /*003a*/ 	.short	(.L_81 - .L_80)
.L_80:
        /*003c*/ 	.word	0x00000000
        /*0040*/ 	.short	0x0000
        /*0042*/ 	.short	0x0000
        /*0044*/ 	.byte	0x00, 0xf5, 0x21, 0x00


	//----- nvinfo : EIATTR_SPARSE_MMA_MASK
	.align		4
.L_81:
        /*0048*/ 	.byte	0x03, 0x50
        /*004a*/ 	.short	0x0000


	//----- nvinfo : EIATTR_MAXREG_COUNT
	.align		4
        /*004c*/ 	.byte	0x03, 0x1b
        /*004e*/ 	.short	0x00ff


	//----- nvinfo : EIATTR_MERCURY_ISA_VERSION
	.align		4
        /*0050*/ 	.byte	0x03, 0x5f
        /*0052*/ 	.short	0x0101


	//----- nvinfo : EIATTR_VRC_CTA_INIT_COUNT
	.align		4
        /*0054*/ 	.byte	0x02, 0x4a
	.zero		1
	.zero		1


	//----- nvinfo : EIATTR_EXIT_INSTR_OFFSETS
	.align		4
        /*0058*/ 	.byte	0x04, 0x1c
        /*005a*/ 	.short	(.L_83 - .L_82)


	//   ....[0]....
.L_82:
        /*005c*/ 	.word	0x00000080


	//   ....[1]....
        /*0060*/ 	.word	0x000001a0


	//----- nvinfo : EIATTR_CBANK_PARAM_SIZE
	.align		4
.L_83:
        /*0064*/ 	.byte	0x03, 0x19
        /*0066*/ 	.short	0x0020


	//----- nvinfo : EIATTR_PARAM_CBANK
	.align		4
        /*0068*/ 	.byte	0x04, 0x0a
        /*006a*/ 	.short	(.L_85 - .L_84)
	.align		4
.L_84:
        /*006c*/ 	.word	index@(.nv.constant0._Z20CuMatLTMatrixDKernelPdS_S_l)
        /*0070*/ 	.short	0x0380
        /*0072*/ 	.short	0x0020


	//----- nvinfo : EIATTR_SW_WAR
	.align		4
.L_85:
        /*0074*/ 	.byte	0x04, 0x36
        /*0076*/ 	.short	(.L_87 - .L_86)
.L_86:
        /*0078*/ 	.word	0x00000008
.L_87:


//--------------------- .nv.callgraph             --------------------------
	.section	.nv.callgraph,"",@"SHT_CUDA_CALLGRAPH"
	.align	4
	.sectionentsize	8
	.align		4
        /*0000*/ 	.word	0x00000000
	.align		4
        /*0004*/ 	.word	0xffffffff
	.align		4
        /*0008*/ 	.word	0x00000000
	.align		4
        /*000c*/ 	.word	0xfffffffe
	.align		4
        /*0010*/ 	.word	0x00000000
	.align		4
        /*0014*/ 	.word	0xfffffffd
	.align		4
        /*0018*/ 	.word	0x00000000
	.align		4
        /*001c*/ 	.word	0xfffffffc


//--------------------- .text._Z20CuMatGTMatrixIKernelPlS_S_l --------------------------
	.section	.text._Z20CuMatGTMatrixIKernelPlS_S_l,"ax",@progbits
	.align	128
        .global         _Z20CuMatGTMatrixIKernelPlS_S_l
        .type           _Z20CuMatGTMatrixIKernelPlS_S_l,@function
        .size           _Z20CuMatGTMatrixIKernelPlS_S_l,(.L_x_4 - _Z20CuMatGTMatrixIKernelPlS_S_l)
        .other          _Z20CuMatGTMatrixIKernelPlS_S_l,@"STO_CUDA_ENTRY STV_DEFAULT"
_Z20CuMatGTMatrixIKernelPlS_S_l:
.text._Z20CuMatGTMatrixIKernelPlS_S_l:
[----:B------:R-:W-:Y:S01]  /*0000*/  LDC R1, c[0x0][0x37c] ;  /* 0x0000df00ff017b82 */ /* 0x000fe20000000800 */
[----:B------:R-:W0:Y:S01]  /*0010*/  S2R R0, SR_CTAID.X ;  /* 0x0000000000007919 */ /* 0x000e220000002500 */
[----:B------:R-:W0:Y:S01]  /*0020*/  LDCU UR4, c[0x0][0x360] ;  /* 0x00006c00ff0477ac */ /* 0x000e220008000800 */
[----:B------:R-:W0:Y:S01]  /*0030*/  S2R R3, SR_TID.X ;  /* 0x0000000000037919 */ /* 0x000e220000002100 */
[----:B------:R-:W1:Y:S01]  /*0040*/  LDCU.64 UR6, c[0x0][0x398] ;  /* 0x00007300ff0677ac */ /* 0x000e620008000a00 */
[----:B0-----:R-:W-:-:S05]  /*0050*/  IMAD R0, R0, UR4, R3 ;  /* 0x0000000400007c24 */ /* 0x001fca000f8e0203 */
[----:B-1----:R-:W-:-:S04]  /*0060*/  ISETP.GE.U32.AND P0, PT, R0, UR6, PT ;  /* 0x0000000600007c0c */ /* 0x002fc8000bf06070 */
[----:B------:R-:W-:-:S13]  /*0070*/  ISETP.GE.AND.EX P0, PT, RZ, UR7, PT, P0 ;  /* 0x00000007ff007c0c */ /* 0x000fda000bf06300 */
[----:B------:R-:W-:Y:S05]  /*0080*/  @P0 EXIT ;  /* 0x000000000000094d */ /* 0x000fea0003800000 */
[----:B------:R-:W0:Y:S01]  /*0090*/  LDCU.128 UR8, c[0x0][0x380] ;  /* 0x00007000ff0877ac */ /* 0x000e220008000c00 */
[----:B------:R-:W-:Y:S01]  /*00a0*/  IMAD.SHL.U32 R8, R0, 0x8, RZ ;  /* 0x0000000800087824 */ /* 0x000fe200078e00ff */
[----:B------:R-:W-:Y:S01]  /*00b0*/  SHF.R.U32.HI R0, RZ, 0x1d, R0 ;  /* 0x0000001dff007819 */ /* 0x000fe20000011600 */
[----:B------:R-:W1:Y:S01]  /*00c0*/  LDCU.64 UR4, c[0x0][0x358] ;  /* 0x00006b00ff0477ac */ /* 0x000e620008000a00 */
[----:B------:R-:W2:Y:S02]  /*00d0*/  LDCU.64 UR6, c[0x0][0x390] ;  /* 0x00007200ff0677ac */ /* 0x000ea40008000a00 */
[C---:B0-----:R-:W-:Y:S02]  /*00e0*/  IADD3 R2, P0, PT, R8.reuse, UR8, RZ ;  /* 0x0000000808027c10 */ /* 0x041fe4000ff1e0ff */
[----:B------:R-:W-:Y:S02]  /*00f0*/  IADD3 R4, P1, PT, R8, UR10, RZ ;  /* 0x0000000a08047c10 */ /* 0x000fe4000ff3e0ff */
[----:B------:R-:W-:-:S02]  /*0100*/  IADD3.X R3, PT, PT, R0, UR9, RZ, P0, !PT ;  /* 0x0000000900037c10 */ /* 0x000fc400087fe4ff */
[----:B------:R-:W-:-:S04]  /*0110*/  IADD3.X R5, PT, PT, R0, UR11, RZ, P1, !PT ;  /* 0x0000000b00057c10 */ /* 0x000fc80008ffe4ff */
[----:B-1----:R-:W3:Y:S04]  /*0120*/  LDG.E.64 R2, desc[UR4][R2.64] ;  /* 0x0000000402027981 */ /* 0x002ee8000c1e1b00 */
[----:B------:R-:W3:Y:S01]  /*0130*/  LDG.E.64 R4, desc[UR4][R4.64] ;  /* 0x0000000404047981 */ /* 0x000ee2000c1e1b00 */
[----:B--2---:R-:W-:Y:S01]  /*0140*/  IADD3 R8, P1, PT, R8, UR6, RZ ;  /* 0x0000000608087c10 */ /* 0x004fe2000ff3e0ff */
[----:B------:R-:W-:-:S03]  /*0150*/  IMAD.MOV.U32 R7, RZ, RZ, RZ ;  /* 0x000000ffff077224 */ /* 0x000fc600078e00ff */
[----:B------:R-:W-:Y:S02]  /*0160*/  IADD3.X R9, PT, PT, R0, UR7, RZ, P1, !PT ;  /* 0x0000000700097c10 */ /* 0x000fe40008ffe4ff */
[----:B---3--:R-:W-:-:S04]  /*0170*/  ISETP.GT.U32.AND P0, PT, R2, R4, PT ;  /* 0x000000040200720c */ /* 0x008fc80003f04070 */
[----:B------:R-:W-:-:S04]  /*0180*/  ISETP.GT.AND.EX P0, PT, R3, R5, PT, P0 ;  /* 0x000000050300720c */ /* 0x000fc80003f04300 */
[----:B------:R-:W-:-:S05]  /*0190*/  SEL R6, RZ, 0x1, !P0 ;  /* 0x00000001ff067807 */ /* 0x000fca0004000000 */
[----:B------:R-:W-:Y:S01]  /*01a0*/  STG.E.64 desc[UR4][R8.64], R6 ;  /* 0x0000000608007986 */ /* 0x000fe2000c101b04 */
[----:B------:R-:W-:Y:S05]  /*01b0*/  EXIT ;  /* 0x000000000000794d */ /* 0x000fea0003800000 */
.L_x_0:
[----:B------:R-:W-:-:S00]  /*01c0*/  BRA `(.L_x_0) ;  /* 0xfffffffc00fc7947 */ /* 0x000fc0000383ffff */
[----:B------:R-:W-:-:S00]  /*01d0*/  NOP ;  /* 0x0000000000007918 */ /* 0x000fc00000000000 */
        /* <DEDUP_REMOVED lines=10> */
.L_x_4:


//--------------------- .text._Z20CuMatGTMatrixDKernelPdS_S_l --------------------------
	.section	.text._Z20CuMatGTMatrixDKernelPdS_S_l,"ax",@progbits
	.align	128
        .global         _Z20CuMatGTMatrixDKernelPdS_S_l
        .type           _Z20CuMatGTMatrixDKernelPdS_S_l,@function
        .size           _Z20CuMatGTMatrixDKernelPdS_S_l,(.L_x_5 - _Z20CuMatGTMatrixDKernelPdS_S_l)
        .other          _Z20CuMatGTMatrixDKernelPdS_S_l,@"STO_CUDA_ENTRY STV_DEFAULT"
_Z20CuMatGTMatrixDKernelPdS_S_l:
.text._Z20CuMatGTMatrixDKernelPdS_S_l:
        /* <DEDUP_REMOVED lines=22> */
[----:B------:R-:W-:Y:S01]  /*0160*/  IADD3.X R9, PT, PT, R0, UR7, RZ, P1, !PT ;  /* 0x0000000700097c10 */ /* 0x000fe20008ffe4ff */
[----:B---3--:R-:W-:-:S06]  /*0170*/  DSETP.GT.AND P0, PT, R2, R4, PT ;  /* 0x000000040200722a */ /* 0x008fcc0003f04000 */
[----:B------:R-:W-:-:S05]  /*0180*/  FSEL R7, RZ, 1.875, !P0 ;  /* 0x3ff00000ff077808 */ /* 0x000fca0004000000 */
[----:B------:R-:W-:Y:S01]  /*0190*/  STG.E.64 desc[UR4][R8.64], R6 ;  /* 0x0000000608007986 */ /* 0x000fe2000c101b04 */
[----:B------:R-:W-:Y:S05]  /*01a0*/  EXIT ;  /* 0x000000000000794d */ /* 0x000fea0003800000 */
.L_x_1:
        /* <DEDUP_REMOVED lines=13> */
.L_x_5:


//--------------------- .text._Z20CuMatLTMatrixIKernelPlS_S_l --------------------------
	.section	.text._Z20CuMatLTMatrixIKernelPlS_S_l,"ax",@progbits
	.align	128
        .global         _Z20CuMatLTMatrixIKernelPlS_S_l
        .type           _Z20CuMatLTMatrixIKernelPlS_S_l,@function
        .size           _Z20CuMatLTMatrixIKernelPlS_S_l,(.L_x_6 - _Z20CuMatLTMatrixIKernelPlS_S_l)
        .other          _Z20CuMatLTMatrixIKernelPlS_S_l,@"STO_CUDA_ENTRY STV_DEFAULT"
_Z20CuMatLTMatrixIKernelPlS_S_l:
.text._Z20CuMatLTMatrixIKernelPlS_S_l:
        /* <DEDUP_REMOVED lines=23> */
[----:B---3--:R-:W-:-:S04]  /*0170*/  ISETP.GE.U32.AND P0, PT, R2, R4, PT ;  /* 0x000000040200720c */ /* 0x008fc80003f06070 */
[----:B------:R-:W-:-:S04]  /*0180*/  ISETP.GE.AND.EX P0, PT, R3, R5, PT, P0 ;  /* 0x000000050300720c */ /* 0x000fc80003f06300 */
[----:B------:R-:W-:-:S05]  /*0190*/  SEL R6, RZ, 0x1, P0 ;  /* 0x00000001ff067807 */ /* 0x000fca0000000000 */
[----:B------:R-:W-:Y:S01]  /*01a0*/  STG.E.64 desc[UR4][R8.64], R6 ;  /* 0x0000000608007986 */ /* 0x000fe2000c101b04 */
[----:B------:R-:W-:Y:S05]  /*01b0*/  EXIT ;  /* 0x000000000000794d */ /* 0x000fea0003800000 */
.L_x_2:
        /* <DEDUP_REMOVED lines=12> */
.L_x_6:


//--------------------- .text._Z20CuMatLTMatrixDKernelPdS_S_l --------------------------
	.section	.text._Z20CuMatLTMatrixDKernelPdS_S_l,"ax",@progbits
	.align	128
        .global         _Z20CuMatLTMatrixDKernelPdS_S_l
        .type           _Z20CuMatLTMatrixDKernelPdS_S_l,@function
        .size           _Z20CuMatLTMatrixDKernelPdS_S_l,(.L_x_7 - _Z20CuMatLTMatrixDKernelPdS_S_l)
        .other          _Z20CuMatLTMatrixDKernelPdS_S_l,@"STO_CUDA_ENTRY STV_DEFAULT"
_Z20CuMatLTMatrixDKernelPdS_S_l:
.text._Z20CuMatLTMatrixDKernelPdS_S_l:
        /* <DEDUP_REMOVED lines=23> */
[----:B---3--:R-:W-:-:S06]  /*0170*/  DSETP.GEU.AND P0, PT, R2, R4, PT ;  /* 0x000000040200722a */ /* 0x008fcc0003f0e000 */
[----:B------:R-:W-:-:S05]  /*0180*/  FSEL R7, RZ, 1.875, P0 ;  /* 0x3ff00000ff077808 */ /* 0x000fca0000000000 */
[----:B------:R-:W-:Y:S01]  /*0190*/  STG.E.64 desc[UR4][R8.64], R6 ;  /* 0x0000000608007986 */ /* 0x000fe2000c101b04 */
[----:B------:R-:W-:Y:S05]  /*01a0*/  EXIT ;  /* 0x000000000000794d */ /* 0x000fea0003800000 */
.L_x_3:
        /* <DEDUP_REMOVED lines=13> */
.L_x_7:


//--------------------- .nv.shared.reserved.0     --------------------------
	.section	.nv.shared.reserved.0,"aw",@nobits
	.weak		__nv_reservedSMEM_offset_0_alias
	.size		__nv_reservedSMEM_offset_0_alias, 0, 64
	.other		__nv_reservedSMEM_offset_0_alias,@"STO_CUDA_RESERVED_SHARED STV_DEFAULT"
__nv_reservedSMEM_offset_0_alias:
	.zero		0
	.zero		64


//--------------------- .nv.constant0._Z20CuMatGTMatrixIKernelPlS_S_l --------------------------
	.section	.nv.constant0._Z20CuMatGTMatrixIKernelPlS_S_l,"a",@progbits
	.sectionflags	@""
	.align	4
.nv.constant0._Z20CuMatGTMatrixIKernelPlS_S_l:
	.zero		928


//--------------------- .nv.constant0._Z20CuMatGTMatrixDKernelPdS_S_l --------------------------
	.section	.nv.constant0._Z20CuMatGTMatrixDKernelPdS_S_l,"a",@progbits
	.sectionflags	@""
	.align	4
.nv.constant0._Z20CuMatGTMatrixDKernelPdS_S_l:
	.zero		928


//--------------------- .nv.constant0._Z20CuMatLTMatrixIKernelPlS_S_l --------------------------
	.section	.nv.constant0._Z20CuMatLTMatrixIKernelPlS_S_l,"a",@progbits
	.sectionflags	@""
	.align	4
.nv.constant0._Z20CuMatLTMatrixIKernelPlS_S_l:
	.zero		928


//--------------------- .nv.constant0._Z20CuMatLTMatrixDKernelPdS_S_l --------------------------
	.section	.nv.constant0._Z20CuMatLTMatrixDKernelPdS_S_l,"a",@progbits
	.sectionflags	@""
	.align	4
.nv.constant0._Z20CuMatLTMatrixDKernelPdS_S_l:
	.zero		928


//--------------------- SYMBOLS --------------------------

	.type		.nv.reservedSmem.offset0,@object
	.size		.nv.reservedSmem.offset0,0x4
